//
// Generated by NVIDIA NVVM Compiler
//
// Compiler Build ID: CL-36424714
// Cuda compilation tools, release 13.0, V13.0.88
// Based on NVVM 20.0.0
//

.version 9.0
.target sm_100
.address_size 64

	// .globl	_Z16matrixmul_kernelPiS_S_iii

.visible .entry _Z16matrixmul_kernelPiS_S_iii(
	.param .u64 .ptr .align 1 _Z16matrixmul_kernelPiS_S_iii_param_0,
	.param .u64 .ptr .align 1 _Z16matrixmul_kernelPiS_S_iii_param_1,
	.param .u64 .ptr .align 1 _Z16matrixmul_kernelPiS_S_iii_param_2,
	.param .u32 _Z16matrixmul_kernelPiS_S_iii_param_3,
	.param .u32 _Z16matrixmul_kernelPiS_S_iii_param_4,
	.param .u32 _Z16matrixmul_kernelPiS_S_iii_param_5
)
{
	.reg .pred 	%p<15>;
	.reg .b32 	%r<132>;
	.reg .b64 	%rd<39>;

	ld.param.u64 	%rd5, [_Z16matrixmul_kernelPiS_S_iii_param_0];
	ld.param.u64 	%rd6, [_Z16matrixmul_kernelPiS_S_iii_param_1];
	ld.param.u64 	%rd4, [_Z16matrixmul_kernelPiS_S_iii_param_2];
	ld.param.u32 	%r41, [_Z16matrixmul_kernelPiS_S_iii_param_3];
	ld.param.u32 	%r43, [_Z16matrixmul_kernelPiS_S_iii_param_4];
	ld.param.u32 	%r44, [_Z16matrixmul_kernelPiS_S_iii_param_5];
	cvta.to.global.u64 	%rd1, %rd6;
	cvta.to.global.u64 	%rd2, %rd5;
	mul.lo.s32 	%r1, %r44, %r43;
	setp.le.s32 	%p1, %r41, %r1;
	mov.b32 	%r115, 1;
	@%p1 bra 	$L__BB0_2;
	div.s32 	%r115, %r41, %r1;
$L__BB0_2:
	mov.u32 	%r45, %ctaid.y;
	mov.u32 	%r46, %ntid.y;
	mov.u32 	%r47, %tid.y;
	mad.lo.s32 	%r48, %r45, %r46, %r47;
	mov.u32 	%r49, %ctaid.x;
	mov.u32 	%r50, %ntid.x;
	mov.u32 	%r51, %tid.x;
	mad.lo.s32 	%r4, %r49, %r50, %r51;
	max.s32 	%r52, %r48, %r4;
	setp.ge.s32 	%p2, %r52, %r41;
	setp.lt.s32 	%p3, %r115, 1;
	or.pred  	%p4, %p2, %p3;
	@%p4 bra 	$L__BB0_18;
	mul.lo.s32 	%r5, %r115, %r4;
	add.s32 	%r6, %r41, -1;
	and.b32  	%r7, %r41, 7;
	and.b32  	%r8, %r41, 3;
	and.b32  	%r9, %r41, 2147483640;
	neg.s32 	%r10, %r9;
	shl.b32 	%r11, %r41, 3;
	cvta.to.global.u64 	%rd3, %rd4;
	mov.b32 	%r116, 0;
	mul.wide.s32 	%rd31, %r41, 4;
$L__BB0_4:
	mov.u32 	%r55, %ctaid.y;
	mov.u32 	%r56, %ntid.y;
	mov.u32 	%r57, %tid.y;
	mad.lo.s32 	%r58, %r55, %r56, %r57;
	mad.lo.s32 	%r59, %r115, %r58, %r116;
	mul.lo.s32 	%r13, %r59, %r41;
	mov.b32 	%r117, 0;
$L__BB0_5:
	setp.lt.u32 	%p5, %r6, 7;
	add.s32 	%r15, %r117, %r5;
	mov.b32 	%r131, 0;
	mov.u32 	%r127, %r131;
	@%p5 bra 	$L__BB0_8;
	mov.b32 	%r131, 0;
	mov.u32 	%r118, %r13;
	mov.u32 	%r119, %r15;
	mov.u32 	%r120, %r10;
$L__BB0_7:
	.pragma "nounroll";
	mul.wide.s32 	%rd7, %r118, 4;
	add.s64 	%rd8, %rd2, %rd7;
	ld.global.u32 	%r63, [%rd8];
	mul.wide.s32 	%rd9, %r119, 4;
	add.s64 	%rd10, %rd1, %rd9;
	ld.global.u32 	%r64, [%rd10];
	mad.lo.s32 	%r65, %r64, %r63, %r131;
	ld.global.u32 	%r66, [%rd8+4];
	mul.wide.s32 	%rd11, %r41, 4;
	add.s64 	%rd12, %rd10, %rd11;
	ld.global.u32 	%r67, [%rd12];
	mad.lo.s32 	%r68, %r67, %r66, %r65;
	ld.global.u32 	%r69, [%rd8+8];
	add.s64 	%rd13, %rd12, %rd11;
	ld.global.u32 	%r70, [%rd13];
	mad.lo.s32 	%r71, %r70, %r69, %r68;
	ld.global.u32 	%r72, [%rd8+12];
	add.s64 	%rd14, %rd13, %rd11;
	ld.global.u32 	%r73, [%rd14];
	mad.lo.s32 	%r74, %r73, %r72, %r71;
	ld.global.u32 	%r75, [%rd8+16];
	add.s64 	%rd15, %rd14, %rd11;
	ld.global.u32 	%r76, [%rd15];
	mad.lo.s32 	%r77, %r76, %r75, %r74;
	ld.global.u32 	%r78, [%rd8+20];
	add.s64 	%rd16, %rd15, %rd11;
	ld.global.u32 	%r79, [%rd16];
	mad.lo.s32 	%r80, %r79, %r78, %r77;
	ld.global.u32 	%r81, [%rd8+24];
	add.s64 	%rd17, %rd16, %rd11;
	ld.global.u32 	%r82, [%rd17];
	mad.lo.s32 	%r83, %r82, %r81, %r80;
	ld.global.u32 	%r84, [%rd8+28];
	add.s64 	%rd18, %rd17, %rd11;
	ld.global.u32 	%r85, [%rd18];
	mad.lo.s32 	%r131, %r85, %r84, %r83;
	add.s32 	%r120, %r120, 8;
	add.s32 	%r119, %r119, %r11;
	add.s32 	%r118, %r118, 8;
	setp.ne.s32 	%p6, %r120, 0;
	mov.u32 	%r127, %r9;
	@%p6 bra 	$L__BB0_7;
$L__BB0_8:
	setp.eq.s32 	%p7, %r7, 0;
	@%p7 bra 	$L__BB0_16;
	add.s32 	%r87, %r7, -1;
	setp.lt.u32 	%p8, %r87, 3;
	@%p8 bra 	$L__BB0_11;
	add.s32 	%r88, %r127, %r13;
	mul.wide.s32 	%rd19, %r88, 4;
	add.s64 	%rd20, %rd2, %rd19;
	ld.global.u32 	%r89, [%rd20];
	mad.lo.s32 	%r90, %r127, %r41, %r15;
	mul.wide.s32 	%rd21, %r90, 4;
	add.s64 	%rd22, %rd1, %rd21;
	ld.global.u32 	%r91, [%rd22];
	mad.lo.s32 	%r92, %r91, %r89, %r131;
	ld.global.u32 	%r93, [%rd20+4];
	add.s64 	%rd24, %rd22, %rd31;
	ld.global.u32 	%r94, [%rd24];
	mad.lo.s32 	%r95, %r94, %r93, %r92;
	ld.global.u32 	%r96, [%rd20+8];
	add.s64 	%rd25, %rd24, %rd31;
	ld.global.u32 	%r97, [%rd25];
	mad.lo.s32 	%r98, %r97, %r96, %r95;
	ld.global.u32 	%r99, [%rd20+12];
	add.s64 	%rd26, %rd25, %rd31;
	ld.global.u32 	%r100, [%rd26];
	mad.lo.s32 	%r131, %r100, %r99, %r98;
	add.s32 	%r127, %r127, 4;
$L__BB0_11:
	setp.eq.s32 	%p9, %r8, 0;
	@%p9 bra 	$L__BB0_16;
	setp.eq.s32 	%p10, %r8, 1;
	@%p10 bra 	$L__BB0_14;
	add.s32 	%r102, %r127, %r13;
	mul.wide.s32 	%rd27, %r102, 4;
	add.s64 	%rd28, %rd2, %rd27;
	ld.global.u32 	%r103, [%rd28];
	mad.lo.s32 	%r104, %r127, %r41, %r15;
	mul.wide.s32 	%rd29, %r104, 4;
	add.s64 	%rd30, %rd1, %rd29;
	ld.global.u32 	%r105, [%rd30];
	mad.lo.s32 	%r106, %r105, %r103, %r131;
	ld.global.u32 	%r107, [%rd28+4];
	add.s64 	%rd32, %rd30, %rd31;
	ld.global.u32 	%r108, [%rd32];
	mad.lo.s32 	%r131, %r108, %r107, %r106;
	add.s32 	%r127, %r127, 2;
$L__BB0_14:
	and.b32  	%r109, %r41, 1;
	setp.eq.b32 	%p11, %r109, 1;
	not.pred 	%p12, %p11;
	@%p12 bra 	$L__BB0_16;
	add.s32 	%r110, %r127, %r13;
	mul.wide.s32 	%rd33, %r110, 4;
	add.s64 	%rd34, %rd2, %rd33;
	ld.global.u32 	%r111, [%rd34];
	mad.lo.s32 	%r112, %r127, %r41, %r15;
	mul.wide.s32 	%rd35, %r112, 4;
	add.s64 	%rd36, %rd1, %rd35;
	ld.global.u32 	%r113, [%rd36];
	mad.lo.s32 	%r131, %r113, %r111, %r131;
$L__BB0_16:
	add.s32 	%r114, %r15, %r13;
	mul.wide.s32 	%rd37, %r114, 4;
	add.s64 	%rd38, %rd3, %rd37;
	st.global.u32 	[%rd38], %r131;
	add.s32 	%r117, %r117, 1;
	setp.ne.s32 	%p13, %r117, %r115;
	@%p13 bra 	$L__BB0_5;
	add.s32 	%r116, %r116, 1;
	setp.ne.s32 	%p14, %r116, %r115;
	@%p14 bra 	$L__BB0_4;
$L__BB0_18:
	ret;

}


// ===== COMPILED SASS (sm_100) =====

	.target	sm_100

	.elftype	@"ET_EXEC"


//--------------------- .note.nv.tkinfo           --------------------------
	.section	.note.nv.tkinfo,"",@"SHT_NOTE"
	.sectionflags	@"SHF_NOTE_NV_TKINFO"
	.tkinfo
        /*0018*/ 	.word	0x00000002
        /*0030*/ 	.string	""
        /*0030*/ 	.string	"ptxas"
        /*0030*/ 	.string	"Cuda compilation tools, release 13.0, V13.0.88"
        /*0030*/ 	.string	"Build cuda_13.0.r13.0/compiler.36424714_0"
        /*0030*/ 	.string	"-arch sm_100 -m 64 "



//--------------------- .note.nv.cuinfo           --------------------------
	.section	.note.nv.cuinfo,"",@"SHT_NOTE"
	.sectionflags	@"SHF_NOTE_NV_CUINFO"
        /*0018*/ 	.short	0x0002
        /*001a*/ 	.short	0x0064
        /*001c*/ 	.short	0x0082
	.zero		2


//--------------------- .nv.info                  --------------------------
	.section	.nv.info,"",@"SHT_CUDA_INFO"
	.align	4


	//----- nvinfo : EIATTR_REGCOUNT
	.align		4
        /*0000*/ 	.byte	0x04, 0x2f
        /*0002*/ 	.short	(.L_1 - .L_0)
	.align		4
.L_0:
        /*0004*/ 	.word	index@(_Z16matrixmul_kernelPiS_S_iii)
        /*0008*/ 	.word	0x00000020


	//----- nvinfo : EIATTR_FRAME_SIZE
	.align		4
.L_1:
        /*000c*/ 	.byte	0x04, 0x11
        /*000e*/ 	.short	(.L_3 - .L_2)
	.align		4
.L_2:
        /*0010*/ 	.word	index@(_Z16matrixmul_kernelPiS_S_iii)
        /*0014*/ 	.word	0x00000000


	//----- nvinfo : EIATTR_MIN_STACK_SIZE
	.align		4
.L_3:
        /*0018*/ 	.byte	0x04, 0x12
        /*001a*/ 	.short	(.L_5 - .L_4)
	.align		4
.L_4:
        /*001c*/ 	.word	index@(_Z16matrixmul_kernelPiS_S_iii)
        /*0020*/ 	.word	0x00000000
.L_5:


//--------------------- .nv.compat                --------------------------
	.section	.nv.compat,"",@"SHT_CUDA_COMPAT_INFO"
	.align	4
        /*0000*/ 	.byte	0x02, 0x09, 0x00, 0x00, 0x02, 0x02, 0x01, 0x00, 0x02, 0x05, 0x05, 0x00, 0x03, 0x07, 0x01, 0x01
        /*0010*/ 	.byte	0x02, 0x03, 0x00, 0x00, 0x02, 0x06, 0x01, 0x00, 0x04, 0x0b, 0x08, 0x00, 0x09, 0x00, 0x00, 0x00
        /*0020*/ 	.byte	0x00, 0x00, 0x00, 0x00


//--------------------- .nv.info._Z16matrixmul_kernelPiS_S_iii --------------------------
	.section	.nv.info._Z16matrixmul_kernelPiS_S_iii,"",@"SHT_CUDA_INFO"
	.sectionflags	@""
	.align	4


	//----- nvinfo : EIATTR_CUDA_API_VERSION
	.align		4
        /*0000*/ 	.byte	0x04, 0x37
        /*0002*/ 	.short	(.L_7 - .L_6)
.L_6:
        /*0004*/ 	.word	0x00000082


	//----- nvinfo : EIATTR_KPARAM_INFO
	.align		4
.L_7:
        /*0008*/ 	.byte	0x04, 0x17
        /*000a*/ 	.short	(.L_9 - .L_8)
.L_8:
        /*000c*/ 	.word	0x00000000
        /*0010*/ 	.short	0x0005
        /*0012*/ 	.short	0x0020
        /*0014*/ 	.byte	0x00, 0xf0, 0x11, 0x00


	//----- nvinfo : EIATTR_KPARAM_INFO
	.align		4
.L_9:
        /*0018*/ 	.byte	0x04, 0x17
        /*001a*/ 	.short	(.L_11 - .L_10)
.L_10:
        /*001c*/ 	.word	0x00000000
        /*0020*/ 	.short	0x0004
        /*0022*/ 	.short	0x001c
        /*0024*/ 	.byte	0x00, 0xf0, 0x11, 0x00


	//----- nvinfo : EIATTR_KPARAM_INFO
	.align		4
.L_11:
        /*0028*/ 	.byte	0x04, 0x17
        /*002a*/ 	.short	(.L_13 - .L_12)
.L_12:
        /*002c*/ 	.word	0x00000000
        /*0030*/ 	.short	0x0003
        /*0032*/ 	.short	0x0018
        /*0034*/ 	.byte	0x00, 0xf0, 0x11, 0x00


	//----- nvinfo : EIATTR_KPARAM_INFO
	.align		4
.L_13:
        /*0038*/ 	.byte	0x04, 0x17
        /*003a*/ 	.short	(.L_15 - .L_14)
.L_14:
        /*003c*/ 	.word	0x00000000
        /*0040*/ 	.short	0x0002
        /*0042*/ 	.short	0x0010
        /*0044*/ 	.byte	0x00, 0xf5, 0x21, 0x00


	//----- nvinfo : EIATTR_KPARAM_INFO
	.align		4
.L_15:
        /*0048*/ 	.byte	0x04, 0x17
        /*004a*/ 	.short	(.L_17 - .L_16)
.L_16:
        /*004c*/ 	.word	0x00000000
        /*0050*/ 	.short	0x0001
        /*0052*/ 	.short	0x0008
        /*0054*/ 	.byte	0x00, 0xf5, 0x21, 0x00


	//----- nvinfo : EIATTR_KPARAM_INFO
	.align		4
.L_17:
        /*0058*/ 	.byte	0x04, 0x17
        /*005a*/ 	.short	(.L_19 - .L_18)
.L_18:
        /*005c*/ 	.word	0x00000000
        /*0060*/ 	.short	0x0000
        /*0062*/ 	.short	0x0000
        /*0064*/ 	.byte	0x00, 0xf5, 0x21, 0x00


	//----- nvinfo : EIATTR_SPARSE_MMA_MASK
	.align		4
.L_19:
        /*0068*/ 	.byte	0x03, 0x50
        /*006a*/ 	.short	0x0000


	//----- nvinfo : EIATTR_MAXREG_COUNT
	.align		4
        /*006c*/ 	.byte	0x03, 0x1b
        /*006e*/ 	.short	0x00ff


	//----- nvinfo : EIATTR_MERCURY_ISA_VERSION
	.align		4
        /*0070*/ 	.byte	0x03, 0x5f
        /*0072*/ 	.short	0x0101


	//----- nvinfo : EIATTR_VRC_CTA_INIT_COUNT
	.align		4
        /*0074*/ 	.byte	0x02, 0x4a
	.zero		1
	.zero		1


	//----- nvinfo : EIATTR_EXIT_INSTR_OFFSETS
	.align		4
        /*0078*/ 	.byte	0x04, 0x1c
        /*007a*/ 	.short	(.L_21 - .L_20)


	//   ....[0]....
.L_20:
        /*007c*/ 	.word	0x000002c0


	//   ....[1]....
        /*0080*/ 	.word	0x00000b20


	//----- nvinfo : EIATTR_CBANK_PARAM_SIZE
	.align		4
.L_21:
        /*0084*/ 	.byte	0x03, 0x19
        /*0086*/ 	.short	0x0024


	//----- nvinfo : EIATTR_PARAM_CBANK
	.align		4
        /*0088*/ 	.byte	0x04, 0x0a
        /*008a*/ 	.short	(.L_23 - .L_22)
	.align		4
.L_22:
        /*008c*/ 	.word	index@(.nv.constant0._Z16matrixmul_kernelPiS_S_iii)
        /*0090*/ 	.short	0x0380
        /*0092*/ 	.short	0x0024


	//----- nvinfo : EIATTR_SW_WAR
	.align		4
.L_23:
        /*0094*/ 	.byte	0x04, 0x36
        /*0096*/ 	.short	(.L_25 - .L_24)
.L_24:
        /*0098*/ 	.word	0x00000008
.L_25:


//--------------------- .nv.callgraph             --------------------------
	.section	.nv.callgraph,"",@"SHT_CUDA_CALLGRAPH"
	.align	4
	.sectionentsize	8
	.align		4
        /*0000*/ 	.word	0x00000000
	.align		4
        /*0004*/ 	.word	0xffffffff
	.align		4
        /*0008*/ 	.word	0x00000000
	.align		4
        /*000c*/ 	.word	0xfffffffe
	.align		4
        /*0010*/ 	.word	0x00000000
	.align		4
        /*0014*/ 	.word	0xfffffffd
	.align		4
        /*0018*/ 	.word	0x00000000
	.align		4
        /*001c*/ 	.word	0xfffffffc


//--------------------- .text._Z16matrixmul_kernelPiS_S_iii --------------------------
	.section	.text._Z16matrixmul_kernelPiS_S_iii,"ax",@progbits
	.align	128
        .global         _Z16matrixmul_kernelPiS_S_iii
        .type           _Z16matrixmul_kernelPiS_S_iii,@function
        .size           _Z16matrixmul_kernelPiS_S_iii,(.L_x_8 - _Z16matrixmul_kernelPiS_S_iii)
        .other          _Z16matrixmul_kernelPiS_S_iii,@"STO_CUDA_ENTRY STV_DEFAULT"
_Z16matrixmul_kernelPiS_S_iii:
.text._Z16matrixmul_kernelPiS_S_iii:
[----:B------:R-:W-:Y:S08]  /*0000*/  LDC R1, c[0x0][0x37c] ;  /* 0x0000df00ff017b82 */ /* 0x000ff00000000800 */
[----:B------:R-:W0:Y:S01]  /*0010*/  LDC.64 R2, c[0x0][0x398] ;  /* 0x0000e600ff027b82 */ /* 0x000e220000000a00 */
[----:B------:R-:W0:Y:S01]  /*0020*/  LDCU UR4, c[0x0][0x3a0] ;  /* 0x00007400ff0477ac */ /* 0x000e220008000800 */
[----:B------:R-:W1:Y:S01]  /*0030*/  S2R R6, SR_TID.Y ;  /* 0x0000000000067919 */ /* 0x000e620000002200 */
[----:B------:R-:W-:Y:S01]  /*0040*/  HFMA2 R0, -RZ, RZ, 0, 5.9604644775390625e-08 ;  /* 0x00000001ff007431 */ /* 0x000fe200000001ff */
[----:B------:R-:W2:Y:S01]  /*0050*/  S2R R7, SR_TID.X ;  /* 0x0000000000077919 */ /* 0x000ea20000002100 */
[----:B0-----:R-:W-:-:S05]  /*0060*/  IMAD R3, R3, UR4, RZ ;  /* 0x0000000403037c24 */ /* 0x001fca000f8e02ff */
[----:B------:R-:W-:-:S13]  /*0070*/  ISETP.GE.AND P0, PT, R3, R2, PT ;  /* 0x000000020300720c */ /* 0x000fda0003f06270 */
[----:B-12---:R-:W-:Y:S05]  /*0080*/  @P0 BRA `(.L_x_0) ;  /* 0x0000000000680947 */ /* 0x006fea0003800000 */
[-C--:B------:R-:W-:Y:S02]  /*0090*/  IABS R9, R3.reuse ;  /* 0x0000000300097213 */ /* 0x080fe40000000000 */
[----:B------:R-:W-:Y:S02]  /*00a0*/  IABS R10, R2 ;  /* 0x00000002000a7213 */ /* 0x000fe40000000000 */
[----:B------:R-:W0:Y:S01]  /*00b0*/  I2F.RP R0, R9 ;  /* 0x0000000900007306 */ /* 0x000e220000209400 */
[----:B------:R-:W-:-:S07]  /*00c0*/  IABS R12, R3 ;  /* 0x00000003000c7213 */ /* 0x000fce0000000000 */
[----:B0-----:R-:W0:Y:S02]  /*00d0*/  MUFU.RCP R0, R0 ;  /* 0x0000000000007308 */ /* 0x001e240000001000 */
[----:B0-----:R-:W-:Y:S02]  /*00e0*/  IADD3 R4, PT, PT, R0, 0xffffffe, RZ ;  /* 0x0ffffffe00047810 */ /* 0x001fe40007ffe0ff */
[----:B------:R-:W-:-:S04]  /*00f0*/  IADD3 R0, PT, PT, RZ, -R12, RZ ;  /* 0x8000000cff007210 */ /* 0x000fc80007ffe0ff */
[----:B------:R0:W1:Y:S02]  /*0100*/  F2I.FTZ.U32.TRUNC.NTZ R5, R4 ;  /* 0x0000000400057305 */ /* 0x000064000021f000 */
[----:B0-----:R-:W-:Y:S02]  /*0110*/  MOV R4, RZ ;  /* 0x000000ff00047202 */ /* 0x001fe40000000f00 */
[----:B-1----:R-:W-:-:S05]  /*0120*/  IADD3 R8, PT, PT, RZ, -R5, RZ ;  /* 0x80000005ff087210 */ /* 0x002fca0007ffe0ff */
[----:B------:R-:W-:Y:S01]  /*0130*/  IMAD R11, R8, R9, RZ ;  /* 0x00000009080b7224 */ /* 0x000fe200078e02ff */
[----:B------:R-:W-:-:S03]  /*0140*/  MOV R8, R10 ;  /* 0x0000000a00087202 */ /* 0x000fc60000000f00 */
[----:B------:R-:W-:-:S06]  /*0150*/  IMAD.HI.U32 R5, R5, R11, R4 ;  /* 0x0000000b05057227 */ /* 0x000fcc00078e0004 */
[----:B------:R-:W-:-:S04]  /*0160*/  IMAD.HI.U32 R5, R5, R8, RZ ;  /* 0x0000000805057227 */ /* 0x000fc800078e00ff */
[----:B------:R-:W-:-:S05]  /*0170*/  IMAD R0, R5, R0, R8 ;  /* 0x0000000005007224 */ /* 0x000fca00078e0208 */
[----:B------:R-:W-:-:S13]  /*0180*/  ISETP.GT.U32.AND P1, PT, R9, R0, PT ;  /* 0x000000000900720c */ /* 0x000fda0003f24070 */
[-C--:B------:R-:W-:Y:S02]  /*0190*/  @!P1 IADD3 R0, PT, PT, R0, -R9.reuse, RZ ;  /* 0x8000000900009210 */ /* 0x080fe40007ffe0ff */
[----:B------:R-:W-:Y:S02]  /*01a0*/  @!P1 IADD3 R5, PT, PT, R5, 0x1, RZ ;  /* 0x0000000105059810 */ /* 0x000fe40007ffe0ff */
[----:B------:R-:W-:Y:S02]  /*01b0*/  ISETP.GE.U32.AND P0, PT, R0, R9, PT ;  /* 0x000000090000720c */ /* 0x000fe40003f06070 */
[C---:B------:R-:W-:Y:S02]  /*01c0*/  LOP3.LUT R0, R3.reuse, R2, RZ, 0x3c, !PT ;  /* 0x0000000203007212 */ /* 0x040fe400078e3cff */
[----:B------:R-:W-:Y:S02]  /*01d0*/  ISETP.NE.AND P1, PT, R3, RZ, PT ;  /* 0x000000ff0300720c */ /* 0x000fe40003f25270 */
[----:B------:R-:W-:-:S07]  /*01e0*/  ISETP.GE.AND P2, PT, R0, RZ, PT ;  /* 0x000000ff0000720c */ /* 0x000fce0003f46270 */
[----:B------:R-:W-:-:S05]  /*01f0*/  @P0 VIADD R5, R5, 0x1 ;  /* 0x0000000105050836 */ /* 0x000fca0000000000 */
[----:B------:R-:W-:-:S04]  /*0200*/  MOV R0, R5 ;  /* 0x0000000500007202 */ /* 0x000fc80000000f00 */
[----:B------:R-:W-:Y:S02]  /*0210*/  @!P2 IADD3 R0, PT, PT, -R0, RZ, RZ ;  /* 0x000000ff0000a210 */ /* 0x000fe40007ffe1ff */
[----:B------:R-:W-:-:S07]  /*0220*/  @!P1 LOP3.LUT R0, RZ, R3, RZ, 0x33, !PT ;  /* 0x00000003ff009212 */ /* 0x000fce00078e33ff */
.L_x_0:
[----:B------:R-:W0:Y:S01]  /*0230*/  LDC R3, c[0x0][0x364] ;  /* 0x0000d900ff037b82 */ /* 0x000e220000000800 */
[----:B------:R-:W-:-:S07]  /*0240*/  ISETP.GE.AND P0, PT, R0, 0x1, PT ;  /* 0x000000010000780c */ /* 0x000fce0003f06270 */
[----:B------:R-:W1:Y:S08]  /*0250*/  LDC R12, c[0x0][0x360] ;  /* 0x0000d800ff0c7b82 */ /* 0x000e700000000800 */
[----:B------:R-:W0:Y:S08]  /*0260*/  S2UR UR4, SR_CTAID.Y ;  /* 0x00000000000479c3 */ /* 0x000e300000002600 */
[----:B------:R-:W1:Y:S01]  /*0270*/  S2UR UR5, SR_CTAID.X ;  /* 0x00000000000579c3 */ /* 0x000e620000002500 */
[----:B0-----:R-:W-:-:S02]  /*0280*/  IMAD R3, R3, UR4, R6 ;  /* 0x0000000403037c24 */ /* 0x001fc4000f8e0206 */
[----:B-1----:R-:W-:-:S05]  /*0290*/  IMAD R12, R12, UR5, R7 ;  /* 0x000000050c0c7c24 */ /* 0x002fca000f8e0207 */
[----:B------:R-:W-:-:S04]  /*02a0*/  VIMNMX R3, PT, PT, R3, R12, !PT ;  /* 0x0000000c03037248 */ /* 0x000fc80007fe0100 */
[----:B------:R-:W-:-:S13]  /*02b0*/  ISETP.GE.OR P0, PT, R3, R2, !P0 ;  /* 0x000000020300720c */ /* 0x000fda0004706670 */
[----:B------:R-:W-:Y:S05]  /*02c0*/  @P0 EXIT ;  /* 0x000000000000094d */ /* 0x000fea0003800000 */
[----:B------:R-:W-:Y:S01]  /*02d0*/  IADD3 R3, PT, PT, R2, -0x1, RZ ;  /* 0xffffffff02037810 */ /* 0x000fe20007ffe0ff */
[----:B------:R-:W-:Y:S01]  /*02e0*/  IMAD R12, R12, R0, RZ ;  /* 0x000000000c0c7224 */ /* 0x000fe200078e02ff */
[C---:B------:R-:W-:Y:S01]  /*02f0*/  LOP3.LUT R10, R2.reuse, 0x7ffffff8, RZ, 0xc0, !PT ;  /* 0x7ffffff8020a7812 */ /* 0x040fe200078ec0ff */
[----:B------:R-:W0:Y:S01]  /*0300*/  LDCU.64 UR6, c[0x0][0x358] ;  /* 0x00006b00ff0677ac */ /* 0x000e220008000a00 */
[----:B------:R-:W-:Y:S02]  /*0310*/  ISETP.GE.U32.AND P0, PT, R3, 0x7, PT ;  /* 0x000000070300780c */ /* 0x000fe40003f06070 */
[C---:B------:R-:W-:Y:S01]  /*0320*/  LOP3.LUT R24, R2.reuse, 0x7, RZ, 0xc0, !PT ;  /* 0x0000000702187812 */ /* 0x040fe200078ec0ff */
[----:B------:R-:W-:Y:S01]  /*0330*/  UMOV UR4, URZ ;  /* 0x000000ff00047c82 */ /* 0x000fe20008000000 */
[----:B------:R-:W-:Y:S02]  /*0340*/  LOP3.LUT R11, R2, 0x3, RZ, 0xc0, !PT ;  /* 0x00000003020b7812 */ /* 0x000fe400078ec0ff */
[----:B------:R-:W-:-:S07]  /*0350*/  IADD3 R13, PT, PT, -R10, RZ, RZ ;  /* 0x000000ff0a0d7210 */ /* 0x000fce0007ffe1ff */
.L_x_6:
[----:B-1----:R-:W1:Y:S01]  /*0360*/  S2R R2, SR_TID.Y ;  /* 0x0000000000027919 */ /* 0x002e620000002200 */
[----:B------:R-:W1:Y:S01]  /*0370*/  S2UR UR5, SR_CTAID.Y ;  /* 0x00000000000579c3 */ /* 0x000e620000002600 */
[----:B------:R-:W2:Y:S07]  /*0380*/  LDCU UR8, c[0x0][0x398] ;  /* 0x00007300ff0877ac */ /* 0x000eae0008000800 */
[----:B------:R-:W1:Y:S02]  /*0390*/  LDC R3, c[0x0][0x364] ;  /* 0x0000d900ff037b82 */ /* 0x000e640000000800 */
[----:B-1----:R-:W-:Y:S01]  /*03a0*/  IMAD R3, R3, UR5, R2 ;  /* 0x0000000503037c24 */ /* 0x002fe2000f8e0202 */
[----:B------:R-:W-:-:S03]  /*03b0*/  UMOV UR5, URZ ;  /* 0x000000ff00057c82 */ /* 0x000fc60008000000 */
[----:B------:R-:W-:Y:S01]  /*03c0*/  IMAD R3, R3, R0, UR4 ;  /* 0x0000000403037e24 */ /* 0x000fe2000f8e0200 */
[----:B------:R-:W-:-:S03]  /*03d0*/  UIADD3 UR4, UPT, UPT, UR4, 0x1, URZ ;  /* 0x0000000104047890 */ /* 0x000fc6000fffe0ff */
[----:B--2---:R-:W-:-:S03]  /*03e0*/  IMAD R14, R3, UR8, RZ ;  /* 0x00000008030e7c24 */ /* 0x004fc6000f8e02ff */
[----:B------:R-:W-:-:S13]  /*03f0*/  ISETP.NE.AND P1, PT, R0, UR4, PT ;  /* 0x0000000400007c0c */ /* 0x000fda000bf25270 */
.L_x_5:
[----:B------:R-:W-:Y:S01]  /*0400*/  IADD3 R15, PT, PT, R12, UR5, RZ ;  /* 0x000000050c0f7c10 */ /* 0x000fe2000fffe0ff */
[----:B------:R-:W-:Y:S01]  /*0410*/  UIADD3 UR5, UPT, UPT, UR5, 0x1, URZ ;  /* 0x0000000105057890 */ /* 0x000fe2000fffe0ff */
[----:B-1----:R-:W-:-:S05]  /*0420*/  CS2R R8, SRZ ;  /* 0x0000000000087805 */ /* 0x002fca000001ff00 */
[----:B------:R-:W-:Y:S01]  /*0430*/  ISETP.NE.AND P2, PT, R0, UR5, PT ;  /* 0x0000000500007c0c */ /* 0x000fe2000bf45270 */
[----:B------:R-:W-:-:S12]  /*0440*/  @!P0 BRA `(.L_x_1) ;  /* 0x0000000000b88947 */ /* 0x000fd80003800000 */
[----:B------:R-:W-:Y:S02]  /*0450*/  HFMA2 R8, -RZ, RZ, 0, 0 ;  /* 0x00000000ff087431 */ /* 0x000fe400000001ff */
[----:B------:R-:W-:Y:S01]  /*0460*/  IMAD.MOV.U32 R16, RZ, RZ, R14 ;  /* 0x000000ffff107224 */ /* 0x000fe200078e000e */
[----:B------:R-:W-:Y:S02]  /*0470*/  MOV R18, R15 ;  /* 0x0000000f00127202 */ /* 0x000fe40000000f00 */
[----:B------:R-:W-:-:S07]  /*0480*/  MOV R17, R13 ;  /* 0x0000000d00117202 */ /* 0x000fce0000000f00 */
.L_x_2:
[----:B------:R-:W1:Y:S08]  /*0490*/  LDC.64 R2, c[0x0][0x380] ;  /* 0x0000e000ff027b82 */ /* 0x000e700000000a00 */
[----:B------:R-:W2:Y:S08]  /*04a0*/  LDC.64 R4, c[0x0][0x388] ;  /* 0x0000e200ff047b82 */ /* 0x000eb00000000a00 */
[----:B------:R-:W3:Y:S01]  /*04b0*/  LDC R19, c[0x0][0x398] ;  /* 0x0000e600ff137b82 */ /* 0x000ee20000000800 */
[----:B-1----:R-:W-:-:S05]  /*04c0*/  IMAD.WIDE R2, R16, 0x4, R2 ;  /* 0x0000000410027825 */ /* 0x002fca00078e0202 */
[----:B0-----:R-:W4:Y:S01]  /*04d0*/  LDG.E R9, desc[UR6][R2.64] ;  /* 0x0000000602097981 */ /* 0x001f22000c1e1900 */
[----:B--2---:R-:W-:-:S03]  /*04e0*/  IMAD.WIDE R20, R18, 0x4, R4 ;  /* 0x0000000412147825 */ /* 0x004fc600078e0204 */
[----:B------:R-:W2:Y:S04]  /*04f0*/  LDG.E R28, desc[UR6][R2.64+0x4] ;  /* 0x00000406021c7981 */ /* 0x000ea8000c1e1900 */
[----:B------:R-:W4:Y:S01]  /*0500*/  LDG.E R25, desc[UR6][R20.64] ;  /* 0x0000000614197981 */ /* 0x000f22000c1e1900 */
[----:B---3--:R-:W-:-:S03]  /*0510*/  IMAD.WIDE R22, R19, 0x4, R20 ;  /* 0x0000000413167825 */ /* 0x008fc600078e0214 */
[----:B------:R-:W3:Y:S04]  /*0520*/  LDG.E R26, desc[UR6][R2.64+0x8] ;  /* 0x00000806021a7981 */ /* 0x000ee8000c1e1900 */
[----:B------:R4:W2:Y:S01]  /*0530*/  LDG.E R27, desc[UR6][R22.64] ;  /* 0x00000006161b7981 */ /* 0x0008a2000c1e1900 */
[----:B------:R-:W-:-:S04]  /*0540*/  IMAD.WIDE R4, R19, 0x4, R22 ;  /* 0x0000000413047825 */ /* 0x000fc800078e0216 */
[----:B------:R-:W-:-:S04]  /*0550*/  IMAD.WIDE R6, R19, 0x4, R4 ;  /* 0x0000000413067825 */ /* 0x000fc800078e0204 */
[----:B----4-:R-:W-:Y:S02]  /*0560*/  IMAD R22, R9, R25, R8 ;  /* 0x0000001909167224 */ /* 0x010fe400078e0208 */
[C---:B------:R-:W-:Y:S01]  /*0570*/  IMAD.WIDE R8, R19.reuse, 0x4, R6 ;  /* 0x0000000413087825 */ /* 0x040fe200078e0206 */
[----:B------:R0:W3:Y:S04]  /*0580*/  LDG.E R25, desc[UR6][R4.64] ;  /* 0x0000000604197981 */ /* 0x0000e8000c1e1900 */
[----:B------:R-:W4:Y:S01]  /*0590*/  LDG.E R6, desc[UR6][R6.64] ;  /* 0x0000000606067981 */ /* 0x000f22000c1e1900 */
[----:B------:R-:W-:-:S03]  /*05a0*/  IMAD.WIDE R20, R19, 0x4, R8 ;  /* 0x0000000413147825 */ /* 0x000fc600078e0208 */
[----:B------:R-:W5:Y:S01]  /*05b0*/  LDG.E R29, desc[UR6][R8.64] ;  /* 0x00000006081d7981 */ /* 0x000f62000c1e1900 */
[----:B--2---:R-:W-:-:S03]  /*05c0*/  IMAD R27, R28, R27, R22 ;  /* 0x0000001b1c1b7224 */ /* 0x004fc600078e0216 */
[----:B------:R-:W4:Y:S01]  /*05d0*/  LDG.E R7, desc[UR6][R2.64+0xc] ;  /* 0x00000c0602077981 */ /* 0x000f22000c1e1900 */
[----:B------:R-:W-:-:S03]  /*05e0*/  IMAD.WIDE R22, R19, 0x4, R20 ;  /* 0x0000000413167825 */ /* 0x000fc600078e0214 */
[----:B------:R-:W5:Y:S04]  /*05f0*/  LDG.E R8, desc[UR6][R2.64+0x10] ;  /* 0x0000100602087981 */ /* 0x000f68000c1e1900 */
[----:B------:R-:W2:Y:S01]  /*0600*/  LDG.E R28, desc[UR6][R20.64] ;  /* 0x00000006141c7981 */ /* 0x000ea2000c1e1900 */
[----:B0-----:R-:W-:-:S03]  /*0610*/  IMAD.WIDE R4, R19, 0x4, R22 ;  /* 0x0000000413047825 */ /* 0x001fc600078e0216 */
[----:B------:R-:W2:Y:S04]  /*0620*/  LDG.E R9, desc[UR6][R2.64+0x18] ;  /* 0x0000180602097981 */ /* 0x000ea8000c1e1900 */
[----:B------:R-:W2:Y:S04]  /*0630*/  LDG.E R5, desc[UR6][R4.64] ;  /* 0x0000000604057981 */ /* 0x000ea8000c1e1900 */
[----:B------:R-:W2:Y:S04]  /*0640*/  LDG.E R21, desc[UR6][R2.64+0x14] ;  /* 0x0000140602157981 */ /* 0x000ea8000c1e1900 */
[----:B------:R-:W2:Y:S04]  /*0650*/  LDG.E R20, desc[UR6][R2.64+0x1c] ;  /* 0x00001c0602147981 */ /* 0x000ea8000c1e1900 */
[----:B------:R-:W2:Y:S01]  /*0660*/  LDG.E R2, desc[UR6][R22.64] ;  /* 0x0000000616027981 */ /* 0x000ea2000c1e1900 */
[----:B------:R-:W-:-:S04]  /*0670*/  IADD3 R17, PT, PT, R17, 0x8, RZ ;  /* 0x0000000811117810 */ /* 0x000fc80007ffe0ff */
[----:B------:R-:W-:Y:S02]  /*0680*/  ISETP.NE.AND P3, PT, R17, RZ, PT ;  /* 0x000000ff1100720c */ /* 0x000fe40003f65270 */
[----:B------:R-:W-:Y:S02]  /*0690*/  LEA R18, R19, R18, 0x3 ;  /* 0x0000001213127211 */ /* 0x000fe400078e18ff */
[----:B------:R-:W-:Y:S01]  /*06a0*/  IADD3 R16, PT, PT, R16, 0x8, RZ ;  /* 0x0000000810107810 */ /* 0x000fe20007ffe0ff */
[----:B---3--:R-:W-:-:S04]  /*06b0*/  IMAD R25, R26, R25, R27 ;  /* 0x000000191a197224 */ /* 0x008fc800078e021b */
[----:B----4-:R-:W-:-:S04]  /*06c0*/  IMAD R6, R7, R6, R25 ;  /* 0x0000000607067224 */ /* 0x010fc800078e0219 */
[----:B-----5:R-:W-:-:S04]  /*06d0*/  IMAD R6, R8, R29, R6 ;  /* 0x0000001d08067224 */ /* 0x020fc800078e0206 */
[----:B--2---:R-:W-:-:S04]  /*06e0*/  IMAD R6, R21, R28, R6 ;  /* 0x0000001c15067224 */ /* 0x004fc800078e0206 */
[----:B------:R-:W-:-:S04]  /*06f0*/  IMAD R6, R9, R2, R6 ;  /* 0x0000000209067224 */ /* 0x000fc800078e0206 */
[----:B------:R-:W-:Y:S01]  /*0700*/  IMAD R8, R20, R5, R6 ;  /* 0x0000000514087224 */ /* 0x000fe200078e0206 */
[----:B------:R-:W-:Y:S06]  /*0710*/  @P3 BRA `(.L_x_2) ;  /* 0xfffffffc005c3947 */ /* 0x000fec000383ffff */
[----:B------:R-:W-:-:S07]  /*0720*/  MOV R9, R10 ;  /* 0x0000000a00097202 */ /* 0x000fce0000000f00 */
.L_x_1:
[----:B------:R-:W-:-:S13]  /*0730*/  ISETP.NE.AND P3, PT, R24, RZ, PT ;  /* 0x000000ff1800720c */ /* 0x000fda0003f65270 */
[----:B------:R-:W-:Y:S05]  /*0740*/  @!P3 BRA `(.L_x_3) ;  /* 0x0000000000dcb947 */ /* 0x000fea0003800000 */
[----:B------:R-:W-:Y:S01]  /*0750*/  VIADD R2, R24, 0xffffffff ;  /* 0xffffffff18027836 */ /* 0x000fe20000000000 */
[----:B------:R-:W-:-:S04]  /*0760*/  ISETP.NE.AND P4, PT, R11, RZ, PT ;  /* 0x000000ff0b00720c */ /* 0x000fc80003f85270 */
[----:B------:R-:W-:-:S13]  /*0770*/  ISETP.GE.U32.AND P3, PT, R2, 0x3, PT ;  /* 0x000000030200780c */ /* 0x000fda0003f66070 */
[----:B------:R-:W-:Y:S05]  /*0780*/  @!P3 BRA `(.L_x_4) ;  /* 0x00000000005cb947 */ /* 0x000fea0003800000 */
[----:B------:R-:W1:Y:S01]  /*0790*/  LDC R19, c[0x0][0x398] ;  /* 0x0000e600ff137b82 */ /* 0x000e620000000800 */
[----:B------:R-:W-:-:S07]  /*07a0*/  IADD3 R7, PT, PT, R14, R9, RZ ;  /* 0x000000090e077210 */ /* 0x000fce0007ffe0ff */
[----:B------:R-:W2:Y:S08]  /*07b0*/  LDC.64 R4, c[0x0][0x388] ;  /* 0x0000e200ff047b82 */ /* 0x000eb00000000a00 */
[----:B------:R-:W3:Y:S01]  /*07c0*/  LDC.64 R2, c[0x0][0x380] ;  /* 0x0000e000ff027b82 */ /* 0x000ee20000000a00 */
[----:B-1----:R-:W-:-:S04]  /*07d0*/  IMAD R17, R9, R19, R15 ;  /* 0x0000001309117224 */ /* 0x002fc800078e020f */
[----:B--2---:R-:W-:-:S04]  /*07e0*/  IMAD.WIDE R4, R17, 0x4, R4 ;  /* 0x0000000411047825 */ /* 0x004fc800078e0204 */
[----:B---3--:R-:W-:-:S04]  /*07f0*/  IMAD.WIDE R2, R7, 0x4, R2 ;  /* 0x0000000407027825 */ /* 0x008fc800078e0202 */
[C---:B------:R-:W-:Y:S01]  /*0800*/  IMAD.WIDE R6, R19.reuse, 0x4, R4 ;  /* 0x0000000413067825 */ /* 0x040fe200078e0204 */
[----:B0-----:R-:W2:Y:S04]  /*0810*/  LDG.E R21, desc[UR6][R2.64] ;  /* 0x0000000602157981 */ /* 0x001ea8000c1e1900 */
[----:B------:R-:W2:Y:S01]  /*0820*/  LDG.E R4, desc[UR6][R4.64] ;  /* 0x0000000604047981 */ /* 0x000ea2000c1e1900 */
[----:B------:R-:W-:-:S03]  /*0830*/  IMAD.WIDE R16, R19, 0x4, R6 ;  /* 0x0000000413107825 */ /* 0x000fc600078e0206 */
[----:B------:R-:W3:Y:S04]  /*0840*/  LDG.E R6, desc[UR6][R6.64] ;  /* 0x0000000606067981 */ /* 0x000ee8000c1e1900 */
[----:B------:R-:W3:Y:S01]  /*0850*/  LDG.E R20, desc[UR6][R2.64+0x4] ;  /* 0x0000040602147981 */ /* 0x000ee2000c1e1900 */
[----:B------:R-:W-:-:S03]  /*0860*/  IMAD.WIDE R18, R19, 0x4, R16 ;  /* 0x0000000413127825 */ /* 0x000fc600078e0210 */
[----:B------:R-:W4:Y:S04]  /*0870*/  LDG.E R22, desc[UR6][R16.64] ;  /* 0x0000000610167981 */ /* 0x000f28000c1e1900 */
[----:B------:R-:W4:Y:S04]  /*0880*/  LDG.E R23, desc[UR6][R2.64+0x8] ;  /* 0x0000080602177981 */ /* 0x000f28000c1e1900 */
[----:B------:R-:W5:Y:S04]  /*0890*/  LDG.E R25, desc[UR6][R2.64+0xc] ;  /* 0x00000c0602197981 */ /* 0x000f68000c1e1900 */
[----:B------:R-:W5:Y:S01]  /*08a0*/  LDG.E R18, desc[UR6][R18.64] ;  /* 0x0000000612127981 */ /* 0x000f62000c1e1900 */
[----:B------:R-:W-:Y:S01]  /*08b0*/  IADD3 R9, PT, PT, R9, 0x4, RZ ;  /* 0x0000000409097810 */ /* 0x000fe20007ffe0ff */
[----:B--2---:R-:W-:-:S04]  /*08c0*/  IMAD R21, R21, R4, R8 ;  /* 0x0000000415157224 */ /* 0x004fc800078e0208 */
[----:B---3--:R-:W-:-:S04]  /*08d0*/  IMAD R20, R20, R6, R21 ;  /* 0x0000000614147224 */ /* 0x008fc800078e0215 */
[----:B----4-:R-:W-:-:S04]  /*08e0*/  IMAD R20, R23, R22, R20 ;  /* 0x0000001617147224 */ /* 0x010fc800078e0214 */
[----:B-----5:R-:W-:-:S07]  /*08f0*/  IMAD R8, R25, R18, R20 ;  /* 0x0000001219087224 */ /* 0x020fce00078e0214 */
.L_x_4:
[----:B------:R-:W-:Y:S05]  /*0900*/  @!P4 BRA `(.L_x_3) ;  /* 0x00000000006cc947 */ /* 0x000fea0003800000 */
[----:B------:R-:W1:Y:S01]  /*0910*/  LDC R20, c[0x0][0x398] ;  /* 0x0000e600ff147b82 */ /* 0x000e620000000800 */
[----:B------:R-:W-:-:S07]  /*0920*/  ISETP.NE.AND P3, PT, R11, 0x1, PT ;  /* 0x000000010b00780c */ /* 0x000fce0003f65270 */
[----:B------:R-:W2:Y:S06]  /*0930*/  LDC.64 R6, c[0x0][0x388] ;  /* 0x0000e200ff067b82 */ /* 0x000eac0000000a00 */
[----:B------:R-:W-:Y:S02]  /*0940*/  @P3 IADD3 R19, PT, PT, R14, R9, RZ ;  /* 0x000000090e133210 */ /* 0x000fe40007ffe0ff */
[----:B------:R-:W3:Y:S08]  /*0950*/  LDC.64 R16, c[0x0][0x380] ;  /* 0x0000e000ff107b82 */ /* 0x000ef00000000a00 */
[----:B------:R-:W4:Y:S01]  /*0960*/  LDC.64 R2, c[0x0][0x380] ;  /* 0x0000e000ff027b82 */ /* 0x000f220000000a00 */
[----:B-1----:R-:W-:Y:S01]  /*0970*/  LOP3.LUT R18, R20, 0x1, RZ, 0xc0, !PT ;  /* 0x0000000114127812 */ /* 0x002fe200078ec0ff */
[C---:B------:R-:W-:Y:S01]  /*0980*/  @P3 IMAD R21, R9.reuse, R20, R15 ;  /* 0x0000001409153224 */ /* 0x040fe200078e020f */
[----:B------:R-:W-:-:S02]  /*0990*/  @P3 IADD3 R9, PT, PT, R9, 0x2, RZ ;  /* 0x0000000209093810 */ /* 0x000fc40007ffe0ff */
[----:B------:R-:W-:-:S03]  /*09a0*/  ISETP.NE.U32.AND P4, PT, R18, 0x1, PT ;  /* 0x000000011200780c */ /* 0x000fc60003f85070 */
[----:B------:R-:W1:Y:S01]  /*09b0*/  LDC.64 R4, c[0x0][0x388] ;  /* 0x0000e200ff047b82 */ /* 0x000e620000000a00 */
[----:B--2---:R-:W-:-:S05]  /*09c0*/  @P3 IMAD.WIDE R6, R21, 0x4, R6 ;  /* 0x0000000415063825 */ /* 0x004fca00078e0206 */
[----:B0-----:R-:W2:Y:S01]  /*09d0*/  @P3 LDG.E R21, desc[UR6][R6.64] ;  /* 0x0000000606153981 */ /* 0x001ea2000c1e1900 */
[----:B---3--:R-:W-:-:S03]  /*09e0*/  @P3 IMAD.WIDE R16, R19, 0x4, R16 ;  /* 0x0000000413103825 */ /* 0x008fc600078e0210 */
[----:B------:R-:W-:Y:S01]  /*09f0*/  @!P4 IADD3 R23, PT, PT, R14, R9, RZ ;  /* 0x000000090e17c210 */ /* 0x000fe20007ffe0ff */
[----:B------:R-:W-:Y:S01]  /*0a00*/  @P3 IMAD.WIDE R18, R20, 0x4, R6 ;  /* 0x0000000414123825 */ /* 0x000fe200078e0206 */
[----:B------:R-:W3:Y:S03]  /*0a10*/  @P3 LDG.E R25, desc[UR6][R16.64+0x4] ;  /* 0x0000040610193981 */ /* 0x000ee6000c1e1900 */
[----:B------:R-:W-:Y:S02]  /*0a20*/  @!P4 IMAD R9, R9, R20, R15 ;  /* 0x000000140909c224 */ /* 0x000fe400078e020f */
[----:B------:R-:W2:Y:S01]  /*0a30*/  @P3 LDG.E R20, desc[UR6][R16.64] ;  /* 0x0000000610143981 */ /* 0x000ea2000c1e1900 */
[----:B----4-:R-:W-:-:S03]  /*0a40*/  @!P4 IMAD.WIDE R2, R23, 0x4, R2 ;  /* 0x000000041702c825 */ /* 0x010fc600078e0202 */
[----:B------:R-:W3:Y:S01]  /*0a50*/  @P3 LDG.E R18, desc[UR6][R18.64] ;  /* 0x0000000612123981 */ /* 0x000ee2000c1e1900 */
[----:B-1----:R-:W-:-:S03]  /*0a60*/  @!P4 IMAD.WIDE R4, R9, 0x4, R4 ;  /* 0x000000040904c825 */ /* 0x002fc600078e0204 */
[----:B------:R-:W4:Y:S04]  /*0a70*/  @!P4 LDG.E R3, desc[UR6][R2.64] ;  /* 0x000000060203c981 */ /* 0x000f28000c1e1900 */
[----:B------:R-:W4:Y:S01]  /*0a80*/  @!P4 LDG.E R4, desc[UR6][R4.64] ;  /* 0x000000060404c981 */ /* 0x000f22000c1e1900 */
[----:B--2---:R-:W-:-:S04]  /*0a90*/  @P3 IMAD R20, R20, R21, R8 ;  /* 0x0000001514143224 */ /* 0x004fc800078e0208 */
[----:B---3--:R-:W-:-:S04]  /*0aa0*/  @P3 IMAD R8, R25, R18, R20 ;  /* 0x0000001219083224 */ /* 0x008fc800078e0214 */
[----:B----4-:R-:W-:-:S07]  /*0ab0*/  @!P4 IMAD R8, R3, R4, R8 ;  /* 0x000000040308c224 */ /* 0x010fce00078e0208 */
.L_x_3:
[----:B------:R-:W1:Y:S01]  /*0ac0*/  LDC.64 R2, c[0x0][0x390] ;  /* 0x0000e400ff027b82 */ /* 0x000e620000000a00 */
[----:B------:R-:W-:-:S05]  /*0ad0*/  IADD3 R15, PT, PT, R14, R15, RZ ;  /* 0x0000000f0e0f7210 */ /* 0x000fca0007ffe0ff */
[----:B-1----:R-:W-:-:S05]  /*0ae0*/  IMAD.WIDE R2, R15, 0x4, R2 ;  /* 0x000000040f027825 */ /* 0x002fca00078e0202 */
[----:B0-----:R1:W-:Y:S01]  /*0af0*/  STG.E desc[UR6][R2.64], R8 ;  /* 0x0000000802007986 */ /* 0x0013e2000c101906 */
[----:B------:R-:W-:Y:S05]  /*0b00*/  @P2 BRA `(.L_x_5) ;  /* 0xfffffff8003c2947 */ /* 0x000fea000383ffff */
[----:B------:R-:W-:Y:S05]  /*0b10*/  @P1 BRA `(.L_x_6) ;  /* 0xfffffff800101947 */ /* 0x000fea000383ffff */
[----:B------:R-:W-:Y:S05]  /*0b20*/  EXIT ;  /* 0x000000000000794d */ /* 0x000fea0003800000 */
.L_x_7:
[----:B------:R-:W-:-:S00]  /*0b30*/  BRA `(.L_x_7) ;  /* 0xfffffffc00fc7947 */ /* 0x000fc0000383ffff */
[----:B------:R-:W-:-:S00]  /*0b40*/  NOP ;  /* 0x0000000000007918 */ /* 0x000fc00000000000 */
        /* <DEDUP_REMOVED lines=11> */
.L_x_8:


//--------------------- .nv.shared.reserved.0     --------------------------
	.section	.nv.shared.reserved.0,"aw",@nobits
	.weak		__nv_reservedSMEM_offset_0_alias
	.size		__nv_reservedSMEM_offset_0_alias, 0, 64
	.other		__nv_reservedSMEM_offset_0_alias,@"STO_CUDA_RESERVED_SHARED STV_DEFAULT"
__nv_reservedSMEM_offset_0_alias:
	.zero		0
	.zero		64


//--------------------- .nv.constant0._Z16matrixmul_kernelPiS_S_iii --------------------------
	.section	.nv.constant0._Z16matrixmul_kernelPiS_S_iii,"a",@progbits
	.sectionflags	@""
	.align	4
.nv.constant0._Z16matrixmul_kernelPiS_S_iii:
	.zero		932


//--------------------- SYMBOLS --------------------------

	.type		.nv.reservedSmem.offset0,@object
	.size		.nv.reservedSmem.offset0,0x4
